//
// Generated by NVIDIA NVVM Compiler
//
// Compiler Build ID: CL-36424714
// Cuda compilation tools, release 13.0, V13.0.88
// Based on NVVM 20.0.0
//

.version 9.0
.target sm_100
.address_size 64

	// .globl	_Z15rgb2gray_kernelPhS_S_S_jj

.visible .entry _Z15rgb2gray_kernelPhS_S_S_jj(
	.param .u64 .ptr .align 1 _Z15rgb2gray_kernelPhS_S_S_jj_param_0,
	.param .u64 .ptr .align 1 _Z15rgb2gray_kernelPhS_S_S_jj_param_1,
	.param .u64 .ptr .align 1 _Z15rgb2gray_kernelPhS_S_S_jj_param_2,
	.param .u64 .ptr .align 1 _Z15rgb2gray_kernelPhS_S_S_jj_param_3,
	.param .u32 _Z15rgb2gray_kernelPhS_S_S_jj_param_4,
	.param .u32 _Z15rgb2gray_kernelPhS_S_S_jj_param_5
)
{
	.reg .pred 	%p<4>;
	.reg .b16 	%rs<4>;
	.reg .b32 	%r<13>;
	.reg .b32 	%f<7>;
	.reg .b64 	%rd<14>;

	ld.param.u64 	%rd1, [_Z15rgb2gray_kernelPhS_S_S_jj_param_0];
	ld.param.u64 	%rd2, [_Z15rgb2gray_kernelPhS_S_S_jj_param_1];
	ld.param.u64 	%rd3, [_Z15rgb2gray_kernelPhS_S_S_jj_param_2];
	ld.param.u64 	%rd4, [_Z15rgb2gray_kernelPhS_S_S_jj_param_3];
	ld.param.u32 	%r3, [_Z15rgb2gray_kernelPhS_S_S_jj_param_4];
	ld.param.u32 	%r4, [_Z15rgb2gray_kernelPhS_S_S_jj_param_5];
	mov.u32 	%r5, %ctaid.y;
	mov.u32 	%r6, %ntid.y;
	mov.u32 	%r7, %tid.y;
	mad.lo.s32 	%r1, %r5, %r6, %r7;
	mov.u32 	%r8, %ctaid.x;
	mov.u32 	%r9, %ntid.x;
	mov.u32 	%r10, %tid.x;
	mad.lo.s32 	%r2, %r8, %r9, %r10;
	setp.ge.u32 	%p1, %r1, %r4;
	setp.ge.u32 	%p2, %r2, %r3;
	or.pred  	%p3, %p2, %p1;
	@%p3 bra 	$L__BB0_2;
	cvta.to.global.u64 	%rd5, %rd1;
	cvta.to.global.u64 	%rd6, %rd2;
	cvta.to.global.u64 	%rd7, %rd3;
	cvta.to.global.u64 	%rd8, %rd4;
	mad.lo.s32 	%r11, %r3, %r1, %r2;
	cvt.u64.u32 	%rd9, %r11;
	add.s64 	%rd10, %rd5, %rd9;
	ld.global.u8 	%rs1, [%rd10];
	cvt.rn.f32.u16 	%f1, %rs1;
	add.s64 	%rd11, %rd6, %rd9;
	ld.global.u8 	%rs2, [%rd11];
	cvt.rn.f32.u16 	%f2, %rs2;
	mul.f32 	%f3, %f2, 0f3F1645A2;
	fma.rn.f32 	%f4, %f1, 0f3E991687, %f3;
	add.s64 	%rd12, %rd7, %rd9;
	ld.global.u8 	%rs3, [%rd12];
	cvt.rn.f32.u16 	%f5, %rs3;
	fma.rn.f32 	%f6, %f5, 0f3E991687, %f4;
	cvt.rzi.u32.f32 	%r12, %f6;
	add.s64 	%rd13, %rd8, %rd9;
	st.global.u8 	[%rd13], %r12;
$L__BB0_2:
	ret;

}


// ===== COMPILED SASS (sm_100) =====

	.target	sm_100

	.elftype	@"ET_EXEC"


//--------------------- .note.nv.tkinfo           --------------------------
	.section	.note.nv.tkinfo,"",@"SHT_NOTE"
	.sectionflags	@"SHF_NOTE_NV_TKINFO"
	.tkinfo
        /*0018*/ 	.word	0x00000002
        /*0030*/ 	.string	""
        /*0030*/ 	.string	"ptxas"
        /*0030*/ 	.string	"Cuda compilation tools, release 13.0, V13.0.88"
        /*0030*/ 	.string	"Build cuda_13.0.r13.0/compiler.36424714_0"
        /*0030*/ 	.string	"-arch sm_100 -m 64 "



//--------------------- .note.nv.cuinfo           --------------------------
	.section	.note.nv.cuinfo,"",@"SHT_NOTE"
	.sectionflags	@"SHF_NOTE_NV_CUINFO"
        /*0018*/ 	.short	0x0002
        /*001a*/ 	.short	0x0064
        /*001c*/ 	.short	0x0082
	.zero		2


//--------------------- .nv.info                  --------------------------
	.section	.nv.info,"",@"SHT_CUDA_INFO"
	.align	4


	//----- nvinfo : EIATTR_REGCOUNT
	.align		4
        /*0000*/ 	.byte	0x04, 0x2f
        /*0002*/ 	.short	(.L_1 - .L_0)
	.align		4
.L_0:
        /*0004*/ 	.word	index@(_Z15rgb2gray_kernelPhS_S_S_jj)
        /*0008*/ 	.word	0x0000000e


	//----- nvinfo : EIATTR_FRAME_SIZE
	.align		4
.L_1:
        /*000c*/ 	.byte	0x04, 0x11
        /*000e*/ 	.short	(.L_3 - .L_2)
	.align		4
.L_2:
        /*0010*/ 	.word	index@(_Z15rgb2gray_kernelPhS_S_S_jj)
        /*0014*/ 	.word	0x00000000


	//----- nvinfo : EIATTR_MIN_STACK_SIZE
	.align		4
.L_3:
        /*0018*/ 	.byte	0x04, 0x12
        /*001a*/ 	.short	(.L_5 - .L_4)
	.align		4
.L_4:
        /*001c*/ 	.word	index@(_Z15rgb2gray_kernelPhS_S_S_jj)
        /*0020*/ 	.word	0x00000000
.L_5:


//--------------------- .nv.compat                --------------------------
	.section	.nv.compat,"",@"SHT_CUDA_COMPAT_INFO"
	.align	4
        /*0000*/ 	.byte	0x02, 0x09, 0x00, 0x00, 0x02, 0x02, 0x01, 0x00, 0x02, 0x05, 0x05, 0x00, 0x03, 0x07, 0x01, 0x01
        /*0010*/ 	.byte	0x02, 0x03, 0x00, 0x00, 0x02, 0x06, 0x01, 0x00, 0x04, 0x0b, 0x08, 0x00, 0x09, 0x00, 0x00, 0x00
        /*0020*/ 	.byte	0x00, 0x00, 0x00, 0x00


//--------------------- .nv.info._Z15rgb2gray_kernelPhS_S_S_jj --------------------------
	.section	.nv.info._Z15rgb2gray_kernelPhS_S_S_jj,"",@"SHT_CUDA_INFO"
	.sectionflags	@""
	.align	4


	//----- nvinfo : EIATTR_CUDA_API_VERSION
	.align		4
        /*0000*/ 	.byte	0x04, 0x37
        /*0002*/ 	.short	(.L_7 - .L_6)
.L_6:
        /*0004*/ 	.word	0x00000082


	//----- nvinfo : EIATTR_KPARAM_INFO
	.align		4
.L_7:
        /*0008*/ 	.byte	0x04, 0x17
        /*000a*/ 	.short	(.L_9 - .L_8)
.L_8:
        /*000c*/ 	.word	0x00000000
        /*0010*/ 	.short	0x0005
        /*0012*/ 	.short	0x0024
        /*0014*/ 	.byte	0x00, 0xf0, 0x11, 0x00


	//----- nvinfo : EIATTR_KPARAM_INFO
	.align		4
.L_9:
        /*0018*/ 	.byte	0x04, 0x17
        /*001a*/ 	.short	(.L_11 - .L_10)
.L_10:
        /*001c*/ 	.word	0x00000000
        /*0020*/ 	.short	0x0004
        /*0022*/ 	.short	0x0020
        /*0024*/ 	.byte	0x00, 0xf0, 0x11, 0x00


	//----- nvinfo : EIATTR_KPARAM_INFO
	.align		4
.L_11:
        /*0028*/ 	.byte	0x04, 0x17
        /*002a*/ 	.short	(.L_13 - .L_12)
.L_12:
        /*002c*/ 	.word	0x00000000
        /*0030*/ 	.short	0x0003
        /*0032*/ 	.short	0x0018
        /*0034*/ 	.byte	0x00, 0xf5, 0x21, 0x00


	//----- nvinfo : EIATTR_KPARAM_INFO
	.align		4
.L_13:
        /*0038*/ 	.byte	0x04, 0x17
        /*003a*/ 	.short	(.L_15 - .L_14)
.L_14:
        /*003c*/ 	.word	0x00000000
        /*0040*/ 	.short	0x0002
        /*0042*/ 	.short	0x0010
        /*0044*/ 	.byte	0x00, 0xf5, 0x21, 0x00


	//----- nvinfo : EIATTR_KPARAM_INFO
	.align		4
.L_15:
        /*0048*/ 	.byte	0x04, 0x17
        /*004a*/ 	.short	(.L_17 - .L_16)
.L_16:
        /*004c*/ 	.word	0x00000000
        /*0050*/ 	.short	0x0001
        /*0052*/ 	.short	0x0008
        /*0054*/ 	.byte	0x00, 0xf5, 0x21, 0x00


	//----- nvinfo : EIATTR_KPARAM_INFO
	.align		4
.L_17:
        /*0058*/ 	.byte	0x04, 0x17
        /*005a*/ 	.short	(.L_19 - .L_18)
.L_18:
        /*005c*/ 	.word	0x00000000
        /*0060*/ 	.short	0x0000
        /*0062*/ 	.short	0x0000
        /*0064*/ 	.byte	0x00, 0xf5, 0x21, 0x00


	//----- nvinfo : EIATTR_SPARSE_MMA_MASK
	.align		4
.L_19:
        /*0068*/ 	.byte	0x03, 0x50
        /*006a*/ 	.short	0x0000


	//----- nvinfo : EIATTR_MAXREG_COUNT
	.align		4
        /*006c*/ 	.byte	0x03, 0x1b
        /*006e*/ 	.short	0x00ff


	//----- nvinfo : EIATTR_MERCURY_ISA_VERSION
	.align		4
        /*0070*/ 	.byte	0x03, 0x5f
        /*0072*/ 	.short	0x0101


	//----- nvinfo : EIATTR_VRC_CTA_INIT_COUNT
	.align		4
        /*0074*/ 	.byte	0x02, 0x4a
	.zero		1
	.zero		1


	//----- nvinfo : EIATTR_EXIT_INSTR_OFFSETS
	.align		4
        /*0078*/ 	.byte	0x04, 0x1c
        /*007a*/ 	.short	(.L_21 - .L_20)


	//   ....[0]....
.L_20:
        /*007c*/ 	.word	0x000000c0


	//   ....[1]....
        /*0080*/ 	.word	0x00000240


	//----- nvinfo : EIATTR_CBANK_PARAM_SIZE
	.align		4
.L_21:
        /*0084*/ 	.byte	0x03, 0x19
        /*0086*/ 	.short	0x0028


	//----- nvinfo : EIATTR_PARAM_CBANK
	.align		4
        /*0088*/ 	.byte	0x04, 0x0a
        /*008a*/ 	.short	(.L_23 - .L_22)
	.align		4
.L_22:
        /*008c*/ 	.word	index@(.nv.constant0._Z15rgb2gray_kernelPhS_S_S_jj)
        /*0090*/ 	.short	0x0380
        /*0092*/ 	.short	0x0028


	//----- nvinfo : EIATTR_SW_WAR
	.align		4
.L_23:
        /*0094*/ 	.byte	0x04, 0x36
        /*0096*/ 	.short	(.L_25 - .L_24)
.L_24:
        /*0098*/ 	.word	0x00000008
.L_25:


//--------------------- .nv.callgraph             --------------------------
	.section	.nv.callgraph,"",@"SHT_CUDA_CALLGRAPH"
	.align	4
	.sectionentsize	8
	.align		4
        /*0000*/ 	.word	0x00000000
	.align		4
        /*0004*/ 	.word	0xffffffff
	.align		4
        /*0008*/ 	.word	0x00000000
	.align		4
        /*000c*/ 	.word	0xfffffffe
	.align		4
        /*0010*/ 	.word	0x00000000
	.align		4
        /*0014*/ 	.word	0xfffffffd
	.align		4
        /*0018*/ 	.word	0x00000000
	.align		4
        /*001c*/ 	.word	0xfffffffc


//--------------------- .text._Z15rgb2gray_kernelPhS_S_S_jj --------------------------
	.section	.text._Z15rgb2gray_kernelPhS_S_S_jj,"ax",@progbits
	.align	128
        .global         _Z15rgb2gray_kernelPhS_S_S_jj
        .type           _Z15rgb2gray_kernelPhS_S_S_jj,@function
        .size           _Z15rgb2gray_kernelPhS_S_S_jj,(.L_x_1 - _Z15rgb2gray_kernelPhS_S_S_jj)
        .other          _Z15rgb2gray_kernelPhS_S_S_jj,@"STO_CUDA_ENTRY STV_DEFAULT"
_Z15rgb2gray_kernelPhS_S_S_jj:
.text._Z15rgb2gray_kernelPhS_S_S_jj:
[----:B------:R-:W-:Y:S01]  /*0000*/  LDC R1, c[0x0][0x37c] ;  /* 0x0000df00ff017b82 */ /* 0x000fe20000000800 */
[----:B------:R-:W0:Y:S07]  /*0010*/  S2R R3, SR_TID.Y ;  /* 0x0000000000037919 */ /* 0x000e2e0000002200 */
[----:B------:R-:W0:Y:S01]  /*0020*/  S2UR UR4, SR_CTAID.Y ;  /* 0x00000000000479c3 */ /* 0x000e220000002600 */
[----:B------:R-:W1:Y:S01]  /*0030*/  LDCU.64 UR6, c[0x0][0x3a0] ;  /* 0x00007400ff0677ac */ /* 0x000e620008000a00 */
[----:B------:R-:W2:Y:S06]  /*0040*/  S2R R5, SR_TID.X ;  /* 0x0000000000057919 */ /* 0x000eac0000002100 */
[----:B------:R-:W0:Y:S08]  /*0050*/  LDC R0, c[0x0][0x364] ;  /* 0x0000d900ff007b82 */ /* 0x000e300000000800 */
[----:B------:R-:W2:Y:S08]  /*0060*/  S2UR UR5, SR_CTAID.X ;  /* 0x00000000000579c3 */ /* 0x000eb00000002500 */
[----:B------:R-:W2:Y:S01]  /*0070*/  LDC R2, c[0x0][0x360] ;  /* 0x0000d800ff027b82 */ /* 0x000ea20000000800 */
[----:B0-----:R-:W-:-:S05]  /*0080*/  IMAD R0, R0, UR4, R3 ;  /* 0x0000000400007c24 */ /* 0x001fca000f8e0203 */
[----:B-1----:R-:W-:Y:S01]  /*0090*/  ISETP.GE.U32.AND P0, PT, R0, UR7, PT ;  /* 0x0000000700007c0c */ /* 0x002fe2000bf06070 */
[----:B--2---:R-:W-:-:S05]  /*00a0*/  IMAD R3, R2, UR5, R5 ;  /* 0x0000000502037c24 */ /* 0x004fca000f8e0205 */
[----:B------:R-:W-:-:S13]  /*00b0*/  ISETP.GE.U32.OR P0, PT, R3, UR6, P0 ;  /* 0x0000000603007c0c */ /* 0x000fda0008706470 */
[----:B------:R-:W-:Y:S05]  /*00c0*/  @P0 EXIT ;  /* 0x000000000000094d */ /* 0x000fea0003800000 */
[----:B------:R-:W0:Y:S01]  /*00d0*/  LDCU.128 UR8, c[0x0][0x380] ;  /* 0x00007000ff0877ac */ /* 0x000e220008000c00 */
[----:B------:R-:W-:Y:S01]  /*00e0*/  IMAD R0, R0, UR6, R3 ;  /* 0x0000000600007c24 */ /* 0x000fe2000f8e0203 */
[----:B------:R-:W1:Y:S01]  /*00f0*/  LDCU.128 UR12, c[0x0][0x390] ;  /* 0x00007200ff0c77ac */ /* 0x000e620008000c00 */
[----:B------:R-:W2:Y:S03]  /*0100*/  LDCU.64 UR4, c[0x0][0x358] ;  /* 0x00006b00ff0477ac */ /* 0x000ea60008000a00 */
[C---:B0-----:R-:W-:Y:S02]  /*0110*/  IADD3 R4, P1, PT, R0.reuse, UR10, RZ ;  /* 0x0000000a00047c10 */ /* 0x041fe4000ff3e0ff */
[----:B------:R-:W-:-:S03]  /*0120*/  IADD3 R2, P0, PT, R0, UR8, RZ ;  /* 0x0000000800027c10 */ /* 0x000fc6000ff1e0ff */
[----:B------:R-:W-:Y:S02]  /*0130*/  IMAD.X R5, RZ, RZ, UR11, P1 ;  /* 0x0000000bff057e24 */ /* 0x000fe400088e06ff */
[----:B------:R-:W-:Y:S01]  /*0140*/  IMAD.X R3, RZ, RZ, UR9, P0 ;  /* 0x00000009ff037e24 */ /* 0x000fe200080e06ff */
[----:B-1----:R-:W-:Y:S02]  /*0150*/  IADD3 R6, P0, PT, R0, UR12, RZ ;  /* 0x0000000c00067c10 */ /* 0x002fe4000ff1e0ff */
[----:B--2---:R-:W2:Y:S02]  /*0160*/  LDG.E.U8 R4, desc[UR4][R4.64] ;  /* 0x0000000404047981 */ /* 0x004ea4000c1e1100 */
[----:B------:R-:W-:Y:S02]  /*0170*/  IADD3.X R7, PT, PT, RZ, UR13, RZ, P0, !PT ;  /* 0x0000000dff077c10 */ /* 0x000fe400087fe4ff */
[----:B------:R-:W3:Y:S04]  /*0180*/  LDG.E.U8 R2, desc[UR4][R2.64] ;  /* 0x0000000402027981 */ /* 0x000ee8000c1e1100 */
[----:B------:R-:W4:Y:S01]  /*0190*/  LDG.E.U8 R6, desc[UR4][R6.64] ;  /* 0x0000000406067981 */ /* 0x000f22000c1e1100 */
[----:B--2---:R-:W-:-:S02]  /*01a0*/  I2FP.F32.U32 R9, R4 ;  /* 0x0000000400097245 */ /* 0x004fc40000201000 */
[----:B------:R-:W-:Y:S02]  /*01b0*/  IADD3 R4, P0, PT, R0, UR14, RZ ;  /* 0x0000000e00047c10 */ /* 0x000fe4000ff1e0ff */
[----:B---3--:R-:W-:Y:S01]  /*01c0*/  I2FP.F32.U32 R8, R2 ;  /* 0x0000000200087245 */ /* 0x008fe20000201000 */
[----:B------:R-:W-:Y:S02]  /*01d0*/  FMUL R9, R9, 0.58700001239776611328 ;  /* 0x3f1645a209097820 */ /* 0x000fe40000400000 */
[----:B------:R-:W-:Y:S01]  /*01e0*/  IMAD.X R5, RZ, RZ, UR15, P0 ;  /* 0x0000000fff057e24 */ /* 0x000fe200080e06ff */
[----:B----4-:R-:W-:Y:S01]  /*01f0*/  I2FP.F32.U32 R11, R6 ;  /* 0x00000006000b7245 */ /* 0x010fe20000201000 */
[----:B------:R-:W-:-:S04]  /*0200*/  FFMA R8, R8, 0.29899999499320983887, R9 ;  /* 0x3e99168708087823 */ /* 0x000fc80000000009 */
[----:B------:R-:W-:-:S04]  /*0210*/  FFMA R8, R11, 0.29899999499320983887, R8 ;  /* 0x3e9916870b087823 */ /* 0x000fc80000000008 */
[----:B------:R-:W0:Y:S02]  /*0220*/  F2I.U32.TRUNC.NTZ R9, R8 ;  /* 0x0000000800097305 */ /* 0x000e24000020f000 */
[----:B0-----:R-:W-:Y:S01]  /*0230*/  STG.E.U8 desc[UR4][R4.64], R9 ;  /* 0x0000000904007986 */ /* 0x001fe2000c101104 */
[----:B------:R-:W-:Y:S05]  /*0240*/  EXIT ;  /* 0x000000000000794d */ /* 0x000fea0003800000 */
.L_x_0:
[----:B------:R-:W-:-:S00]  /*0250*/  BRA `(.L_x_0) ;  /* 0xfffffffc00fc7947 */ /* 0x000fc0000383ffff */
[----:B------:R-:W-:-:S00]  /*0260*/  NOP ;  /* 0x0000000000007918 */ /* 0x000fc00000000000 */
        /* <DEDUP_REMOVED lines=9> */
.L_x_1:


//--------------------- .nv.shared.reserved.0     --------------------------
	.section	.nv.shared.reserved.0,"aw",@nobits
	.weak		__nv_reservedSMEM_offset_0_alias
	.size		__nv_reservedSMEM_offset_0_alias, 0, 64
	.other		__nv_reservedSMEM_offset_0_alias,@"STO_CUDA_RESERVED_SHARED STV_DEFAULT"
__nv_reservedSMEM_offset_0_alias:
	.zero		0
	.zero		64


//--------------------- .nv.constant0._Z15rgb2gray_kernelPhS_S_S_jj --------------------------
	.section	.nv.constant0._Z15rgb2gray_kernelPhS_S_S_jj,"a",@progbits
	.sectionflags	@""
	.align	4
.nv.constant0._Z15rgb2gray_kernelPhS_S_S_jj:
	.zero		936


//--------------------- SYMBOLS --------------------------

	.type		.nv.reservedSmem.offset0,@object
	.size		.nv.reservedSmem.offset0,0x4
